//
// Generated by NVIDIA NVVM Compiler
//
// Compiler Build ID: CL-36424714
// Cuda compilation tools, release 13.0, V13.0.88
// Based on NVVM 20.0.0
//

.version 9.0
.target sm_100
.address_size 64

	// .globl	kernel

.visible .entry kernel(
	.param .u64 .ptr .align 1 kernel_param_0,
	.param .u64 .ptr .align 1 kernel_param_1,
	.param .u64 .ptr .align 1 kernel_param_2
)
{
	.reg .b32 	%r<10>;
	.reg .b64 	%rd<11>;

	ld.param.u64 	%rd1, [kernel_param_0];
	ld.param.u64 	%rd2, [kernel_param_1];
	ld.param.u64 	%rd3, [kernel_param_2];
	cvta.to.global.u64 	%rd4, %rd3;
	cvta.to.global.u64 	%rd5, %rd2;
	cvta.to.global.u64 	%rd6, %rd1;
	mov.u32 	%r1, %ctaid.x;
	mov.u32 	%r2, %ctaid.y;
	mov.u32 	%r3, %ntid.x;
	mul.lo.s32 	%r4, %r2, %r3;
	mov.u32 	%r5, %nctaid.x;
	mad.lo.s32 	%r6, %r4, %r5, %r1;
	mul.wide.s32 	%rd7, %r6, 4;
	add.s64 	%rd8, %rd6, %rd7;
	ld.global.u32 	%r7, [%rd8];
	add.s64 	%rd9, %rd5, %rd7;
	ld.global.u32 	%r8, [%rd9];
	add.s32 	%r9, %r8, %r7;
	add.s64 	%rd10, %rd4, %rd7;
	st.global.u32 	[%rd10], %r9;
	ret;

}


// ===== COMPILED SASS (sm_100) =====

	.target	sm_100

	.elftype	@"ET_EXEC"


//--------------------- .note.nv.tkinfo           --------------------------
	.section	.note.nv.tkinfo,"",@"SHT_NOTE"
	.sectionflags	@"SHF_NOTE_NV_TKINFO"
	.tkinfo
        /*0018*/ 	.word	0x00000002
        /*0030*/ 	.string	""
        /*0030*/ 	.string	"ptxas"
        /*0030*/ 	.string	"Cuda compilation tools, release 13.0, V13.0.88"
        /*0030*/ 	.string	"Build cuda_13.0.r13.0/compiler.36424714_0"
        /*0030*/ 	.string	"-arch sm_100 -m 64 "



//--------------------- .note.nv.cuinfo           --------------------------
	.section	.note.nv.cuinfo,"",@"SHT_NOTE"
	.sectionflags	@"SHF_NOTE_NV_CUINFO"
        /*0018*/ 	.short	0x0002
        /*001a*/ 	.short	0x0064
        /*001c*/ 	.short	0x0082
	.zero		2


//--------------------- .nv.info                  --------------------------
	.section	.nv.info,"",@"SHT_CUDA_INFO"
	.align	4


	//----- nvinfo : EIATTR_REGCOUNT
	.align		4
        /*0000*/ 	.byte	0x04, 0x2f
        /*0002*/ 	.short	(.L_1 - .L_0)
	.align		4
.L_0:
        /*0004*/ 	.word	index@(kernel)
        /*0008*/ 	.word	0x0000000c


	//----- nvinfo : EIATTR_FRAME_SIZE
	.align		4
.L_1:
        /*000c*/ 	.byte	0x04, 0x11
        /*000e*/ 	.short	(.L_3 - .L_2)
	.align		4
.L_2:
        /*0010*/ 	.word	index@(kernel)
        /*0014*/ 	.word	0x00000000


	//----- nvinfo : EIATTR_MIN_STACK_SIZE
	.align		4
.L_3:
        /*0018*/ 	.byte	0x04, 0x12
        /*001a*/ 	.short	(.L_5 - .L_4)
	.align		4
.L_4:
        /*001c*/ 	.word	index@(kernel)
        /*0020*/ 	.word	0x00000000
.L_5:


//--------------------- .nv.compat                --------------------------
	.section	.nv.compat,"",@"SHT_CUDA_COMPAT_INFO"
	.align	4
        /*0000*/ 	.byte	0x02, 0x09, 0x00, 0x00, 0x02, 0x02, 0x01, 0x00, 0x02, 0x05, 0x05, 0x00, 0x03, 0x07, 0x01, 0x01
        /*0010*/ 	.byte	0x02, 0x03, 0x00, 0x00, 0x02, 0x06, 0x01, 0x00, 0x04, 0x0b, 0x08, 0x00, 0x09, 0x00, 0x00, 0x00
        /*0020*/ 	.byte	0x00, 0x00, 0x00, 0x00


//--------------------- .nv.info.kernel           --------------------------
	.section	.nv.info.kernel,"",@"SHT_CUDA_INFO"
	.sectionflags	@""
	.align	4


	//----- nvinfo : EIATTR_CUDA_API_VERSION
	.align		4
        /*0000*/ 	.byte	0x04, 0x37
        /*0002*/ 	.short	(.L_7 - .L_6)
.L_6:
        /*0004*/ 	.word	0x00000082


	//----- nvinfo : EIATTR_KPARAM_INFO
	.align		4
.L_7:
        /*0008*/ 	.byte	0x04, 0x17
        /*000a*/ 	.short	(.L_9 - .L_8)
.L_8:
        /*000c*/ 	.word	0x00000000
        /*0010*/ 	.short	0x0002
        /*0012*/ 	.short	0x0010
        /*0014*/ 	.byte	0x00, 0xf5, 0x21, 0x00


	//----- nvinfo : EIATTR_KPARAM_INFO
	.align		4
.L_9:
        /*0018*/ 	.byte	0x04, 0x17
        /*001a*/ 	.short	(.L_11 - .L_10)
.L_10:
        /*001c*/ 	.word	0x00000000
        /*0020*/ 	.short	0x0001
        /*0022*/ 	.short	0x0008
        /*0024*/ 	.byte	0x00, 0xf5, 0x21, 0x00


	//----- nvinfo : EIATTR_KPARAM_INFO
	.align		4
.L_11:
        /*0028*/ 	.byte	0x04, 0x17
        /*002a*/ 	.short	(.L_13 - .L_12)
.L_12:
        /*002c*/ 	.word	0x00000000
        /*0030*/ 	.short	0x0000
        /*0032*/ 	.short	0x0000
        /*0034*/ 	.byte	0x00, 0xf5, 0x21, 0x00


	//----- nvinfo : EIATTR_SPARSE_MMA_MASK
	.align		4
.L_13:
        /*0038*/ 	.byte	0x03, 0x50
        /*003a*/ 	.short	0x0000


	//----- nvinfo : EIATTR_MAXREG_COUNT
	.align		4
        /*003c*/ 	.byte	0x03, 0x1b
        /*003e*/ 	.short	0x00ff


	//----- nvinfo : EIATTR_MERCURY_ISA_VERSION
	.align		4
        /*0040*/ 	.byte	0x03, 0x5f
        /*0042*/ 	.short	0x0101


	//----- nvinfo : EIATTR_VRC_CTA_INIT_COUNT
	.align		4
        /*0044*/ 	.byte	0x02, 0x4a
	.zero		1
	.zero		1


	//----- nvinfo : EIATTR_EXIT_INSTR_OFFSETS
	.align		4
        /*0048*/ 	.byte	0x04, 0x1c
        /*004a*/ 	.short	(.L_15 - .L_14)


	//   ....[0]....
.L_14:
        /*004c*/ 	.word	0x00000120


	//----- nvinfo : EIATTR_CBANK_PARAM_SIZE
	.align		4
.L_15:
        /*0050*/ 	.byte	0x03, 0x19
        /*0052*/ 	.short	0x0018


	//----- nvinfo : EIATTR_PARAM_CBANK
	.align		4
        /*0054*/ 	.byte	0x04, 0x0a
        /*0056*/ 	.short	(.L_17 - .L_16)
	.align		4
.L_16:
        /*0058*/ 	.word	index@(.nv.constant0.kernel)
        /*005c*/ 	.short	0x0380
        /*005e*/ 	.short	0x0018


	//----- nvinfo : EIATTR_SW_WAR
	.align		4
.L_17:
        /*0060*/ 	.byte	0x04, 0x36
        /*0062*/ 	.short	(.L_19 - .L_18)
.L_18:
        /*0064*/ 	.word	0x00000008
.L_19:


//--------------------- .nv.callgraph             --------------------------
	.section	.nv.callgraph,"",@"SHT_CUDA_CALLGRAPH"
	.align	4
	.sectionentsize	8
	.align		4
        /*0000*/ 	.word	0x00000000
	.align		4
        /*0004*/ 	.word	0xffffffff
	.align		4
        /*0008*/ 	.word	0x00000000
	.align		4
        /*000c*/ 	.word	0xfffffffe
	.align		4
        /*0010*/ 	.word	0x00000000
	.align		4
        /*0014*/ 	.word	0xfffffffd
	.align		4
        /*0018*/ 	.word	0x00000000
	.align		4
        /*001c*/ 	.word	0xfffffffc


//--------------------- .text.kernel              --------------------------
	.section	.text.kernel,"ax",@progbits
	.align	128
        .global         kernel
        .type           kernel,@function
        .size           kernel,(.L_x_1 - kernel)
        .other          kernel,@"STO_CUDA_ENTRY STV_DEFAULT"
kernel:
.text.kernel:
[----:B------:R-:W-:Y:S08]  /*0000*/  LDC R1, c[0x0][0x37c] ;  /* 0x0000df00ff017b82 */ /* 0x000ff00000000800 */
[----:B------:R-:W0:Y:S01]  /*0010*/  S2UR UR7, SR_CTAID.Y ;  /* 0x00000000000779c3 */ /* 0x000e220000002600 */
[----:B------:R-:W1:Y:S07]  /*0020*/  LDCU.64 UR4, c[0x0][0x358] ;  /* 0x00006b00ff0477ac */ /* 0x000e6e0008000a00 */
[----:B------:R-:W0:Y:S08]  /*0030*/  LDC R0, c[0x0][0x360] ;  /* 0x0000d800ff007b82 */ /* 0x000e300000000800 */
[----:B------:R-:W2:Y:S08]  /*0040*/  S2UR UR6, SR_CTAID.X ;  /* 0x00000000000679c3 */ /* 0x000eb00000002500 */
[----:B------:R-:W2:Y:S08]  /*0050*/  LDC R9, c[0x0][0x370] ;  /* 0x0000dc00ff097b82 */ /* 0x000eb00000000800 */
[----:B------:R-:W3:Y:S01]  /*0060*/  LDC.64 R2, c[0x0][0x380] ;  /* 0x0000e000ff027b82 */ /* 0x000ee20000000a00 */
[----:B0-----:R-:W-:-:S07]  /*0070*/  IMAD R0, R0, UR7, RZ ;  /* 0x0000000700007c24 */ /* 0x001fce000f8e02ff */
[----:B------:R-:W0:Y:S01]  /*0080*/  LDC.64 R4, c[0x0][0x388] ;  /* 0x0000e200ff047b82 */ /* 0x000e220000000a00 */
[----:B--2---:R-:W-:-:S07]  /*0090*/  IMAD R9, R0, R9, UR6 ;  /* 0x0000000600097e24 */ /* 0x004fce000f8e0209 */
[----:B------:R-:W2:Y:S01]  /*00a0*/  LDC.64 R6, c[0x0][0x390] ;  /* 0x0000e400ff067b82 */ /* 0x000ea20000000a00 */
[----:B---3--:R-:W-:-:S06]  /*00b0*/  IMAD.WIDE R2, R9, 0x4, R2 ;  /* 0x0000000409027825 */ /* 0x008fcc00078e0202 */
[----:B-1----:R-:W3:Y:S01]  /*00c0*/  LDG.E R2, desc[UR4][R2.64] ;  /* 0x0000000402027981 */ /* 0x002ee2000c1e1900 */
[----:B0-----:R-:W-:-:S06]  /*00d0*/  IMAD.WIDE R4, R9, 0x4, R4 ;  /* 0x0000000409047825 */ /* 0x001fcc00078e0204 */
[----:B------:R-:W3:Y:S01]  /*00e0*/  LDG.E R5, desc[UR4][R4.64] ;  /* 0x0000000404057981 */ /* 0x000ee2000c1e1900 */
[----:B--2---:R-:W-:Y:S01]  /*00f0*/  IMAD.WIDE R6, R9, 0x4, R6 ;  /* 0x0000000409067825 */ /* 0x004fe200078e0206 */
[----:B---3--:R-:W-:-:S05]  /*0100*/  IADD3 R9, PT, PT, R2, R5, RZ ;  /* 0x0000000502097210 */ /* 0x008fca0007ffe0ff */
[----:B------:R-:W-:Y:S01]  /*0110*/  STG.E desc[UR4][R6.64], R9 ;  /* 0x0000000906007986 */ /* 0x000fe2000c101904 */
[----:B------:R-:W-:Y:S05]  /*0120*/  EXIT ;  /* 0x000000000000794d */ /* 0x000fea0003800000 */
.L_x_0:
[----:B------:R-:W-:-:S00]  /*0130*/  BRA `(.L_x_0) ;  /* 0xfffffffc00fc7947 */ /* 0x000fc0000383ffff */
[----:B------:R-:W-:-:S00]  /*0140*/  NOP ;  /* 0x0000000000007918 */ /* 0x000fc00000000000 */
        /* <DEDUP_REMOVED lines=11> */
.L_x_1:


//--------------------- .nv.shared.reserved.0     --------------------------
	.section	.nv.shared.reserved.0,"aw",@nobits
	.weak		__nv_reservedSMEM_offset_0_alias
	.size		__nv_reservedSMEM_offset_0_alias, 0, 64
	.other		__nv_reservedSMEM_offset_0_alias,@"STO_CUDA_RESERVED_SHARED STV_DEFAULT"
__nv_reservedSMEM_offset_0_alias:
	.zero		0
	.zero		64


//--------------------- .nv.constant0.kernel      --------------------------
	.section	.nv.constant0.kernel,"a",@progbits
	.sectionflags	@""
	.align	4
.nv.constant0.kernel:
	.zero		920


//--------------------- SYMBOLS --------------------------

	.type		.nv.reservedSmem.offset0,@object
	.size		.nv.reservedSmem.offset0,0x4
